	.headerflags	@"EF_CUDA_TEXMODE_UNIFIED EF_CUDA_64BIT_ADDRESS EF_CUDA_SM89 EF_CUDA_VIRTUAL_SM(EF_CUDA_SM89)"
	.elftype	@"ET_EXEC"


//--------------------- .nv.info                  --------------------------
	.section	.nv.info,"",@"SHT_CUDA_INFO"
	.align	4


	//----- nvinfo : EIATTR_REGCOUNT
	.align		4
        /*0000*/ 	.byte	0x04, 0x2f
        /*0002*/ 	.short	(.L_1 - .L_0)
	.align		4
.L_0:
        /*0004*/ 	.word	index@(triton__0d1d2d3d4d5de)
        /*0008*/ 	.word	0x00000020


	//----- nvinfo : EIATTR_MAX_STACK_SIZE
	.align		4
.L_1:
        /*000c*/ 	.byte	0x04, 0x23
        /*000e*/ 	.short	(.L_3 - .L_2)
	.align		4
.L_2:
        /*0010*/ 	.word	index@(triton__0d1d2d3d4d5de)
        /*0014*/ 	.word	0x00000000


	//----- nvinfo : EIATTR_MIN_STACK_SIZE
	.align		4
.L_3:
        /*0018*/ 	.byte	0x04, 0x12
        /*001a*/ 	.short	(.L_5 - .L_4)
	.align		4
.L_4:
        /*001c*/ 	.word	index@(triton__0d1d2d3d4d5de)
        /*0020*/ 	.word	0x00000000


	//----- nvinfo : EIATTR_FRAME_SIZE
	.align		4
.L_5:
        /*0024*/ 	.byte	0x04, 0x11
        /*0026*/ 	.short	(.L_7 - .L_6)
	.align		4
.L_6:
        /*0028*/ 	.word	index@(triton__0d1d2d3d4d5de)
        /*002c*/ 	.word	0x00000000
.L_7:


//--------------------- .nv.info.triton__0d1d2d3d4d5de --------------------------
	.section	.nv.info.triton__0d1d2d3d4d5de,"",@"SHT_CUDA_INFO"
	.align	4


	//----- nvinfo : EIATTR_CUDA_API_VERSION
	.align		4
        /*0000*/ 	.byte	0x04, 0x37
        /*0002*/ 	.short	(.L_9 - .L_8)
.L_8:
        /*0004*/ 	.word	0x0000007b


	//----- nvinfo : EIATTR_PARAM_CBANK
	.align		4
.L_9:
        /*0008*/ 	.byte	0x04, 0x0a
        /*000a*/ 	.short	(.L_11 - .L_10)
	.align		4
.L_10:
        /*000c*/ 	.word	index@(.nv.constant0.triton__0d1d2d3d4d5de)
        /*0010*/ 	.short	0x0160
        /*0012*/ 	.short	0x002c


	//----- nvinfo : EIATTR_CBANK_PARAM_SIZE
	.align		4
.L_11:
        /*0014*/ 	.byte	0x03, 0x19
        /*0016*/ 	.short	0x002c


	//----- nvinfo : EIATTR_KPARAM_INFO
	.align		4
        /*0018*/ 	.byte	0x04, 0x17
        /*001a*/ 	.short	(.L_13 - .L_12)
.L_12:
        /*001c*/ 	.word	0x00000000
        /*0020*/ 	.short	0x0005
        /*0022*/ 	.short	0x0028
        /*0024*/ 	.byte	0x00, 0xf0, 0x11, 0x00


	//----- nvinfo : EIATTR_KPARAM_INFO
	.align		4
.L_13:
        /*0028*/ 	.byte	0x04, 0x17
        /*002a*/ 	.short	(.L_15 - .L_14)
.L_14:
        /*002c*/ 	.word	0x00000000
        /*0030*/ 	.short	0x0004
        /*0032*/ 	.short	0x0020
        /*0034*/ 	.byte	0x00, 0xf0, 0x21, 0x00


	//----- nvinfo : EIATTR_KPARAM_INFO
	.align		4
.L_15:
        /*0038*/ 	.byte	0x04, 0x17
        /*003a*/ 	.short	(.L_17 - .L_16)
.L_16:
        /*003c*/ 	.word	0x00000000
        /*0040*/ 	.short	0x0003
        /*0042*/ 	.short	0x0018
        /*0044*/ 	.byte	0x00, 0xf0, 0x21, 0x00


	//----- nvinfo : EIATTR_KPARAM_INFO
	.align		4
.L_17:
        /*0048*/ 	.byte	0x04, 0x17
        /*004a*/ 	.short	(.L_19 - .L_18)
.L_18:
        /*004c*/ 	.word	0x00000000
        /*0050*/ 	.short	0x0002
        /*0052*/ 	.short	0x0010
        /*0054*/ 	.byte	0x00, 0xf0, 0x21, 0x00


	//----- nvinfo : EIATTR_KPARAM_INFO
	.align		4
.L_19:
        /*0058*/ 	.byte	0x04, 0x17
        /*005a*/ 	.short	(.L_21 - .L_20)
.L_20:
        /*005c*/ 	.word	0x00000000
        /*0060*/ 	.short	0x0001
        /*0062*/ 	.short	0x0008
        /*0064*/ 	.byte	0x00, 0xf0, 0x21, 0x00


	//----- nvinfo : EIATTR_KPARAM_INFO
	.align		4
.L_21:
        /*0068*/ 	.byte	0x04, 0x17
        /*006a*/ 	.short	(.L_23 - .L_22)
.L_22:
        /*006c*/ 	.word	0x00000000
        /*0070*/ 	.short	0x0000
        /*0072*/ 	.short	0x0000
        /*0074*/ 	.byte	0x00, 0xf0, 0x21, 0x00


	//----- nvinfo : EIATTR_MAXREG_COUNT
	.align		4
.L_23:
        /*0078*/ 	.byte	0x03, 0x1b
        /*007a*/ 	.short	0x00ff


	//----- nvinfo : EIATTR_EXIT_INSTR_OFFSETS
	.align		4
        /*007c*/ 	.byte	0x04, 0x1c
        /*007e*/ 	.short	(.L_25 - .L_24)


	//   ....[0]....
.L_24:
        /*0080*/ 	.word	0x000008e0


	//----- nvinfo : EIATTR_MAX_THREADS
	.align		4
.L_25:
        /*0084*/ 	.byte	0x04, 0x05
        /*0086*/ 	.short	(.L_27 - .L_26)
.L_26:
        /*0088*/ 	.word	0x00000100
        /*008c*/ 	.word	0x00000001
        /*0090*/ 	.word	0x00000001
.L_27:


//--------------------- .nv.rel.action            --------------------------
	.section	.nv.rel.action,"",@"SHT_CUDA_RELOCINFO"
	.align	8
	.sectionentsize	8
        /*0000*/ 	.byte	0x73, 0x00, 0x00, 0x00, 0x00, 0x00, 0x00, 0x00, 0x00, 0x00, 0x00, 0x11, 0x25, 0x00, 0x05, 0x36


//--------------------- .nv.constant0.triton__0d1d2d3d4d5de --------------------------
	.section	.nv.constant0.triton__0d1d2d3d4d5de,"a",@progbits
	.align	4
.nv.constant0.triton__0d1d2d3d4d5de:
	.zero		396


//--------------------- .text.triton__0d1d2d3d4d5de --------------------------
	.section	.text.triton__0d1d2d3d4d5de,"ax",@progbits
	.sectioninfo	@"SHI_REGISTERS=32"
	.align	128
        .global         triton__0d1d2d3d4d5de
        .type           triton__0d1d2d3d4d5de,@function
        .size           triton__0d1d2d3d4d5de,(.L_x_1 - triton__0d1d2d3d4d5de)
        .other          triton__0d1d2d3d4d5de,@"STO_CUDA_ENTRY STV_DEFAULT"
triton__0d1d2d3d4d5de:
.text.triton__0d1d2d3d4d5de:
[----:B------:R-:W-:-:S02]  /*0000*/  IMAD.MOV.U32 R1, RZ, RZ, c[0x0][0x28] ;  /* 0x00000a00ff017624 */ /* 0x000fc400078e00ff */
[----:B------:R-:W0:Y:S01]  /*0010*/  S2R R0, SR_TID.X ;  /* 0x0000000000007919 */ /* 0x000e220000002100 */
[----:B------:R-:W-:Y:S01]  /*0020*/  IMAD.MOV.U32 R12, RZ, RZ, 0x2 ;  /* 0x00000002ff0c7424 */ /* 0x000fe200078e00ff */
[----:B------:R-:W-:Y:S02]  /*0030*/  ULDC.64 UR4, c[0x0][0x118] ;  /* 0x0000460000047ab9 */ /* 0x000fe40000000a00 */
[----:B------:R-:W1:Y:S01]  /*0040*/  S2R R5, SR_CTAID.X ;  /* 0x0000000000057919 */ /* 0x000e620000002500 */
[----:B0-----:R-:W-:Y:S01]  /*0050*/  IMAD.SHL.U32 R0, R0, 0x2, RZ ;  /* 0x0000000200007824 */ /* 0x001fe200078e00ff */
[----:B-1----:R-:W-:-:S04]  /*0060*/  SHF.R.S32.HI R11, RZ, 0x16, R5 ;  /* 0x00000016ff0b7819 */ /* 0x002fc80000011405 */
[----:B------:R-:W-:Y:S02]  /*0070*/  LOP3.LUT R0, R0, 0x1fe, RZ, 0xc0, !PT ;  /* 0x000001fe00007812 */ /* 0x000fe400078ec0ff */
[----:B------:R-:W-:-:S03]  /*0080*/  SGXT R11, R11, 0x1 ;  /* 0x000000010b0b781a */ /* 0x000fc60000000200 */
[----:B------:R-:W-:-:S05]  /*0090*/  IMAD R13, R5, 0x200, R0 ;  /* 0x00000200050d7824 */ /* 0x000fca00078e0200 */
[----:B------:R-:W-:Y:S02]  /*00a0*/  SHF.R.S32.HI R0, RZ, 0x1f, R13 ;  /* 0x0000001fff007819 */ /* 0x000fe4000001140d */
[----:B------:R-:W-:Y:S02]  /*00b0*/  IADD3 R10, R13, 0x1, RZ ;  /* 0x000000010d0a7810 */ /* 0x000fe40007ffe0ff */
[CC--:B------:R-:W-:Y:S02]  /*00c0*/  LEA.HI R2, R0.reuse, R13.reuse, RZ, 0x15 ;  /* 0x0000000d00027211 */ /* 0x0c0fe400078fa8ff */
[----:B------:R-:W-:Y:S02]  /*00d0*/  LEA.HI R4, R0, R13, RZ, 0x8 ;  /* 0x0000000d00047211 */ /* 0x000fe400078f40ff */
[----:B------:R-:W-:Y:S02]  /*00e0*/  SHF.R.S32.HI R6, RZ, 0x15, R2 ;  /* 0x00000015ff067819 */ /* 0x000fe40000011402 */
[----:B------:R-:W-:-:S02]  /*00f0*/  SHF.R.S32.HI R0, RZ, 0x8, R4 ;  /* 0x00000008ff007819 */ /* 0x000fc40000011404 */
[----:B------:R-:W-:Y:S02]  /*0100*/  SHF.R.S32.HI R3, RZ, 0x1f, R4 ;  /* 0x0000001fff037819 */ /* 0x000fe40000011404 */
[----:B------:R-:W-:Y:S02]  /*0110*/  LOP3.LUT R7, R6, 0xffff, RZ, 0xc0, !PT ;  /* 0x0000ffff06077812 */ /* 0x000fe400078ec0ff */
[----:B------:R-:W-:Y:S02]  /*0120*/  LEA.HI R3, R3, R0, RZ, 0xd ;  /* 0x0000000003037211 */ /* 0x000fe400078f68ff */
[----:B------:R-:W-:Y:S02]  /*0130*/  LEA.HI R7, R7, R6, RZ, 0x11 ;  /* 0x0000000607077211 */ /* 0x000fe400078f88ff */
[----:B------:R-:W-:Y:S02]  /*0140*/  LOP3.LUT R3, R3, 0xfe000, RZ, 0xc0, !PT ;  /* 0x000fe00003037812 */ /* 0x000fe400078ec0ff */
[----:B------:R-:W-:-:S02]  /*0150*/  LOP3.LUT R7, R7, 0xfffe, RZ, 0xc0, !PT ;  /* 0x0000fffe07077812 */ /* 0x000fc400078ec0ff */
[----:B------:R-:W-:Y:S01]  /*0160*/  LOP3.LUT R2, R2, 0xffe00000, RZ, 0xc0, !PT ;  /* 0xffe0000002027812 */ /* 0x000fe200078ec0ff */
[----:B------:R-:W-:Y:S01]  /*0170*/  IMAD.IADD R5, R0, 0x1, -R3 ;  /* 0x0000000100057824 */ /* 0x000fe200078e0a03 */
[----:B------:R-:W-:Y:S01]  /*0180*/  LEA.HI R0, R11, R13, RZ, 0x16 ;  /* 0x0000000d0b007211 */ /* 0x000fe200078fb0ff */
[----:B------:R-:W-:Y:S01]  /*0190*/  IMAD.MOV R7, RZ, RZ, -R7 ;  /* 0x000000ffff077224 */ /* 0x000fe200078e0a07 */
[----:B------:R-:W-:Y:S01]  /*01a0*/  LOP3.LUT R4, R4, 0xffffff00, RZ, 0xc0, !PT ;  /* 0xffffff0004047812 */ /* 0x000fe200078ec0ff */
[----:B------:R-:W-:Y:S01]  /*01b0*/  IMAD.IADD R25, R13, 0x1, -R2 ;  /* 0x000000010d197824 */ /* 0x000fe200078e0a02 */
[----:B------:R-:W-:Y:S02]  /*01c0*/  SHF.R.S32.HI R8, RZ, 0x16, R0 ;  /* 0x00000016ff087819 */ /* 0x000fe40000011400 */
[----:B------:R-:W-:Y:S01]  /*01d0*/  PRMT R7, R7, 0x7710, RZ ;  /* 0x0000771007077816 */ /* 0x000fe200000000ff */
[----:B------:R-:W-:Y:S01]  /*01e0*/  IMAD.WIDE R2, R25, R12, c[0x0][0x170] ;  /* 0x00005c0019027625 */ /* 0x000fe200078e020c */
[----:B------:R-:W-:-:S03]  /*01f0*/  LEA.HI R0, R11, R10, RZ, 0x8 ;  /* 0x0000000a0b007211 */ /* 0x000fc600078f40ff */
[----:B------:R-:W-:Y:S01]  /*0200*/  IMAD.IADD R6, R6, 0x1, R7 ;  /* 0x0000000106067824 */ /* 0x000fe200078e0207 */
[----:B------:R-:W-:Y:S01]  /*0210*/  LOP3.LUT R27, R0, 0xffffff00, RZ, 0xc0, !PT ;  /* 0xffffff00001b7812 */ /* 0x000fe200078ec0ff */
[----:B------:R-:W-:Y:S01]  /*0220*/  IMAD R5, R5, 0x4, R8 ;  /* 0x0000000405057824 */ /* 0x000fe200078e0208 */
[----:B------:R0:W2:Y:S01]  /*0230*/  LDG.E.EL.U16 R21, [R2.64] ;  /* 0x0000000402157981 */ /* 0x0000a2000c2e1500 */
[----:B------:R-:W-:Y:S01]  /*0240*/  IMAD.IADD R29, R13, 0x1, -R4 ;  /* 0x000000010d1d7824 */ /* 0x000fe200078e0a04 */
[----:B------:R-:W-:Y:S01]  /*0250*/  PRMT R28, R6, 0x9910, RZ ;  /* 0x00009910061c7816 */ /* 0x000fe200000000ff */
[----:B------:R-:W-:Y:S01]  /*0260*/  IMAD.SHL.U32 R26, R5, 0x400, RZ ;  /* 0x00000400051a7824 */ /* 0x000fe200078e00ff */
[----:B------:R-:W-:Y:S01]  /*0270*/  PRMT R14, RZ, 0x7610, R14 ;  /* 0x00007610ff0e7816 */ /* 0x000fe2000000000e */
[----:B------:R-:W-:Y:S01]  /*0280*/  IMAD.IADD R27, R10, 0x1, -R27 ;  /* 0x000000010a1b7824 */ /* 0x000fe200078e0a1b */
[----:B------:R-:W-:Y:S01]  /*0290*/  ISETP.GE.AND P0, PT, R29, 0x80, PT ;  /* 0x000000801d00780c */ /* 0x000fe20003f06270 */
[----:B------:R-:W-:Y:S01]  /*02a0*/  IMAD.SHL.U32 R28, R28, 0x100, RZ ;  /* 0x000001001c1c7824 */ /* 0x000fe200078e00ff */
[----:B------:R-:W-:-:S02]  /*02b0*/  SHF.R.S32.HI R0, RZ, 0x1f, R26 ;  /* 0x0000001fff007819 */ /* 0x000fc4000001141a */
[-C--:B------:R-:W-:Y:S02]  /*02c0*/  IADD3 R5, P2, R29, R26.reuse, RZ ;  /* 0x0000001a1d057210 */ /* 0x080fe40007f5e0ff */
[----:B0-----:R-:W-:Y:S02]  /*02d0*/  IADD3 R3, P3, R27, R26, RZ ;  /* 0x0000001a1b037210 */ /* 0x001fe40007f7e0ff */
[-C--:B------:R-:W-:Y:S02]  /*02e0*/  LEA.HI.X.SX32 R16, R29, R0.reuse, 0x1, P2 ;  /* 0x000000001d107211 */ /* 0x080fe400010f0eff */
[----:B------:R-:W-:Y:S02]  /*02f0*/  LEA.HI.X.SX32 R6, R27, R0, 0x1, P3 ;  /* 0x000000001b067211 */ /* 0x000fe400018f0eff */
[----:B------:R-:W-:Y:S02]  /*0300*/  LEA R4, P4, R5, c[0x0][0x160], 0x1 ;  /* 0x0000580005047a11 */ /* 0x000fe400078808ff */
[----:B------:R-:W-:-:S02]  /*0310*/  SHF.R.S32.HI R0, RZ, 0x1f, R28 ;  /* 0x0000001fff007819 */ /* 0x000fc4000001141c */
[C---:B------:R-:W-:Y:S02]  /*0320*/  IADD3 R7, P2, R28.reuse, R5, RZ ;  /* 0x000000051c077210 */ /* 0x040fe40007f5e0ff */
[----:B------:R-:W-:Y:S02]  /*0330*/  IADD3 R9, P3, R28, R3, RZ ;  /* 0x000000031c097210 */ /* 0x000fe40007f7e0ff */
[----:B------:R-:W-:Y:S02]  /*0340*/  LEA R2, P5, R3, c[0x0][0x160], 0x1 ;  /* 0x0000580003027a11 */ /* 0x000fe400078a08ff */
[--C-:B------:R-:W-:Y:S01]  /*0350*/  LEA.HI.X R5, R5, c[0x0][0x164], R16.reuse, 0x1, P4 ;  /* 0x0000590005057a11 */ /* 0x100fe200020f0c10 */
[C---:B------:R-:W-:Y:S01]  /*0360*/  IMAD.X R16, R0.reuse, 0x1, R16, P2 ;  /* 0x0000000100107824 */ /* 0x040fe200010e0610 */
[--C-:B------:R-:W-:Y:S01]  /*0370*/  LEA.HI.X R3, R3, c[0x0][0x164], R6.reuse, 0x1, P5 ;  /* 0x0000590003037a11 */ /* 0x100fe200028f0c06 */
[----:B------:R-:W-:Y:S01]  /*0380*/  IMAD.X R0, R0, 0x1, R6, P3 ;  /* 0x0000000100007824 */ /* 0x000fe200018e0606 */
[----:B------:R-:W-:Y:S01]  /*0390*/  LEA R6, P2, R7, c[0x0][0x160], 0x1 ;  /* 0x0000580007067a11 */ /* 0x000fe200078408ff */
[----:B------:R0:W3:Y:S01]  /*03a0*/  @!P0 LDG.E.U16 R14, [R4.64+0x500] ;  /* 0x00050004040e8981 */ /* 0x0000e2000c1e1500 */
[----:B------:R-:W-:-:S02]  /*03b0*/  ISETP.GT.AND P1, PT, R29, 0x7f, PT ;  /* 0x0000007f1d00780c */ /* 0x000fc40003f24270 */
[----:B------:R-:W-:Y:S02]  /*03c0*/  LEA.HI.X R7, R7, c[0x0][0x164], R16, 0x1, P2 ;  /* 0x0000590007077a11 */ /* 0x000fe400010f0c10 */
[C---:B------:R-:W-:Y:S02]  /*03d0*/  ISETP.GE.AND P3, PT, R27.reuse, 0x80, PT ;  /* 0x000000801b00780c */ /* 0x040fe40003f66270 */
[----:B------:R-:W-:Y:S02]  /*03e0*/  ISETP.GT.AND P2, PT, R27, 0x7f, PT ;  /* 0x0000007f1b00780c */ /* 0x000fe40003f44270 */
[----:B------:R-:W-:Y:S02]  /*03f0*/  LEA R8, P4, R9, c[0x0][0x160], 0x1 ;  /* 0x0000580009087a11 */ /* 0x000fe400078808ff */
[----:B------:R-:W-:Y:S02]  /*0400*/  LEA.HI R11, R11, R10, RZ, 0x15 ;  /* 0x0000000a0b0b7211 */ /* 0x000fe400078fa8ff */
[----:B------:R-:W-:-:S02]  /*0410*/  PRMT R18, RZ, 0x7610, R18 ;  /* 0x00007610ff127816 */ /* 0x000fc40000000012 */
[--C-:B------:R-:W-:Y:S02]  /*0420*/  LEA.HI.X R9, R9, c[0x0][0x164], R0.reuse, 0x1, P4 ;  /* 0x0000590009097a11 */ /* 0x100fe400020f0c00 */
[----:B------:R-:W-:Y:S02]  /*0430*/  PRMT R0, RZ, 0x7610, R0 ;  /* 0x00007610ff007816 */ /* 0x000fe40000000000 */
[----:B------:R-:W-:Y:S01]  /*0440*/  PRMT R16, RZ, 0x7610, R16 ;  /* 0x00007610ff107816 */ /* 0x000fe20000000010 */
[----:B------:R0:W4:Y:S01]  /*0450*/  @P1 LDG.E.U16 R18, [R4.64+0x300] ;  /* 0x0003000404121981 */ /* 0x000122000c1e1500 */
[----:B------:R-:W-:Y:S02]  /*0460*/  PRMT R20, RZ, 0x7610, R20 ;  /* 0x00007610ff147816 */ /* 0x000fe40000000014 */
[----:B------:R-:W-:Y:S01]  /*0470*/  PRMT R17, RZ, 0x7610, R17 ;  /* 0x00007610ff117816 */ /* 0x000fe20000000011 */
[----:B------:R1:W5:Y:S01]  /*0480*/  @!P0 LDG.E.U16 R0, [R6.64+0x100] ;  /* 0x0001000406008981 */ /* 0x000362000c1e1500 */
[----:B------:R-:W-:-:S02]  /*0490*/  PRMT R19, RZ, 0x7610, R19 ;  /* 0x00007610ff137816 */ /* 0x000fc40000000013 */
[----:B------:R-:W-:Y:S01]  /*04a0*/  PRMT R15, RZ, 0x7610, R15 ;  /* 0x00007610ff0f7816 */ /* 0x000fe2000000000f */
[----:B------:R1:W5:Y:S01]  /*04b0*/  @P1 LDG.E.U16 R16, [R6.64+-0x100] ;  /* 0xffff000406101981 */ /* 0x000362000c1e1500 */
[----:B------:R-:W-:-:S03]  /*04c0*/  LOP3.LUT R11, R11, 0xffe00000, RZ, 0xc0, !PT ;  /* 0xffe000000b0b7812 */ /* 0x000fc600078ec0ff */
[----:B------:R0:W5:Y:S02]  /*04d0*/  @!P3 LDG.E.U16 R20, [R2.64+0x500] ;  /* 0x000500040214b981 */ /* 0x000164000c1e1500 */
[----:B------:R-:W-:Y:S02]  /*04e0*/  IMAD.IADD R11, R10, 0x1, -R11 ;  /* 0x000000010a0b7824 */ /* 0x000fe400078e0a0b */
[----:B------:R0:W5:Y:S04]  /*04f0*/  @P2 LDG.E.U16 R17, [R2.64+0x300] ;  /* 0x0003000402112981 */ /* 0x000168000c1e1500 */
[----:B------:R0:W5:Y:S01]  /*0500*/  @!P3 LDG.E.U16 R19, [R8.64+0x100] ;  /* 0x000100040813b981 */ /* 0x000162000c1e1500 */
[----:B------:R-:W-:-:S03]  /*0510*/  IMAD.WIDE R22, R11, R12, c[0x0][0x168] ;  /* 0x00005a000b167625 */ /* 0x000fc600078e020c */
[----:B------:R0:W5:Y:S01]  /*0520*/  @P2 LDG.E.U16 R15, [R8.64+-0x100] ;  /* 0xffff0004080f2981 */ /* 0x000162000c1e1500 */
[C---:B------:R-:W-:Y:S01]  /*0530*/  IADD3 R29, R28.reuse, R26, R29 ;  /* 0x0000001a1c1d7210 */ /* 0x040fe20007ffe01d */
[----:B------:R-:W-:Y:S01]  /*0540*/  IMAD.WIDE R10, R11, R12, c[0x0][0x170] ;  /* 0x00005c000b0a7625 */ /* 0x000fe200078e020c */
[----:B------:R-:W-:Y:S01]  /*0550*/  IADD3 R27, R28, R26, R27 ;  /* 0x0000001a1c1b7210 */ /* 0x000fe20007ffe01b */
[----:B------:R-:W5:Y:S02]  /*0560*/  LDG.E.EL.U16 R22, [R22.64] ;  /* 0x0000000416167981 */ /* 0x000f64000c2e1500 */
[-C--:B------:R-:W-:Y:S02]  /*0570*/  IMAD.WIDE R24, R25, R12.reuse, c[0x0][0x168] ;  /* 0x00005a0019187625 */ /* 0x080fe400078e020c */
[----:B------:R-:W5:Y:S02]  /*0580*/  LDG.E.EL.U16 R10, [R10.64] ;  /* 0x000000040a0a7981 */ /* 0x000f64000c2e1500 */
[----:B-1----:R-:W-:-:S02]  /*0590*/  IMAD.WIDE R6, R29, R12, c[0x0][0x160] ;  /* 0x000058001d067625 */ /* 0x002fc400078e020c */
[----:B0-----:R0:W5:Y:S02]  /*05a0*/  LDG.E.U16 R2, [R2.64+0x400] ;  /* 0x0004000402027981 */ /* 0x001164000c1e1500 */
[----:B------:R-:W-:Y:S02]  /*05b0*/  IMAD.WIDE R8, R27, R12, c[0x0][0x160] ;  /* 0x000058001b087625 */ /* 0x000fe400078e020c */
[----:B------:R-:W5:Y:S04]  /*05c0*/  LDG.E.EL.U16 R24, [R24.64] ;  /* 0x0000000418187981 */ /* 0x000f68000c2e1500 */
[----:B------:R1:W5:Y:S04]  /*05d0*/  LDG.E.U16 R6, [R6.64] ;  /* 0x0000000406067981 */ /* 0x000368000c1e1500 */
[----:B------:R-:W5:Y:S04]  /*05e0*/  LDG.E.U16 R8, [R8.64] ;  /* 0x0000000408087981 */ /* 0x000f68000c1e1500 */
[----:B------:R0:W5:Y:S01]  /*05f0*/  LDG.E.U16 R4, [R4.64+0x400] ;  /* 0x0004000404047981 */ /* 0x000162000c1e1500 */
[----:B--2---:R-:W-:Y:S01]  /*0600*/  IMAD.U32 R21, R21, 0x10000, RZ ;  /* 0x0001000015157824 */ /* 0x004fe200078e00ff */
[----:B---3--:R-:W-:-:S05]  /*0610*/  SEL R14, R14, RZ, !P0 ;  /* 0x000000ff0e0e7207 */ /* 0x008fca0004000000 */
[----:B------:R-:W-:-:S04]  /*0620*/  IMAD.U32 R14, R14, 0x10000, RZ ;  /* 0x000100000e0e7824 */ /* 0x000fc800078e00ff */
[----:B------:R-:W-:Y:S01]  /*0630*/  FADD R14, RZ, -R14 ;  /* 0x8000000eff0e7221 */ /* 0x000fe20000000000 */
[----:B----4-:R-:W-:Y:S02]  /*0640*/  SEL R18, R18, RZ, P1 ;  /* 0x000000ff12127207 */ /* 0x010fe40000800000 */
[----:B-----5:R-:W-:Y:S02]  /*0650*/  SEL R0, R0, RZ, !P0 ;  /* 0x000000ff00007207 */ /* 0x020fe40004000000 */
[----:B0-----:R-:W-:Y:S01]  /*0660*/  SEL R3, R16, RZ, P1 ;  /* 0x000000ff10037207 */ /* 0x001fe20000800000 */
[----:B------:R-:W-:Y:S01]  /*0670*/  IMAD.U32 R18, R18, 0x10000, RZ ;  /* 0x0001000012127824 */ /* 0x000fe200078e00ff */
[----:B------:R-:W-:Y:S02]  /*0680*/  SEL R20, R20, RZ, !P3 ;  /* 0x000000ff14147207 */ /* 0x000fe40005800000 */
[----:B------:R-:W-:Y:S01]  /*0690*/  SEL R17, R17, RZ, P2 ;  /* 0x000000ff11117207 */ /* 0x000fe20001000000 */
[----:B------:R-:W-:Y:S01]  /*06a0*/  IMAD.U32 R0, R0, 0x10000, RZ ;  /* 0x0001000000007824 */ /* 0x000fe200078e00ff */
[----:B------:R-:W-:Y:S01]  /*06b0*/  SEL R19, R19, RZ, !P3 ;  /* 0x000000ff13137207 */ /* 0x000fe20005800000 */
[----:B------:R-:W-:Y:S01]  /*06c0*/  IMAD.U32 R3, R3, 0x10000, RZ ;  /* 0x0001000003037824 */ /* 0x000fe200078e00ff */
[----:B------:R-:W-:Y:S01]  /*06d0*/  SEL R15, R15, RZ, P2 ;  /* 0x000000ff0f0f7207 */ /* 0x000fe20001000000 */
[----:B------:R-:W-:-:S02]  /*06e0*/  IMAD.U32 R20, R20, 0x10000, RZ ;  /* 0x0001000014147824 */ /* 0x000fc400078e00ff */
[----:B------:R-:W-:Y:S02]  /*06f0*/  IMAD.U32 R17, R17, 0x10000, RZ ;  /* 0x0001000011117824 */ /* 0x000fe400078e00ff */
[----:B------:R-:W-:Y:S02]  /*0700*/  IMAD.U32 R19, R19, 0x10000, RZ ;  /* 0x0001000013137824 */ /* 0x000fe400078e00ff */
[----:B------:R-:W-:Y:S01]  /*0710*/  IMAD.U32 R15, R15, 0x10000, RZ ;  /* 0x000100000f0f7824 */ /* 0x000fe200078e00ff */
[----:B------:R-:W-:Y:S01]  /*0720*/  @P0 FSEL R14, R18, RZ, P1 ;  /* 0x000000ff120e0208 */ /* 0x000fe20000800000 */
[----:B------:R-:W-:Y:S01]  /*0730*/  FADD R0, RZ, -R0 ;  /* 0x80000000ff007221 */ /* 0x000fe20000000000 */
[----:B-1----:R-:W-:Y:S01]  /*0740*/  FADD R7, RZ, -R20 ;  /* 0x80000014ff077221 */ /* 0x002fe20000000000 */
[----:B------:R-:W-:Y:S01]  /*0750*/  @P0 FSEL R0, R3, RZ, P1 ;  /* 0x000000ff03000208 */ /* 0x000fe20000800000 */
[----:B------:R-:W-:Y:S01]  /*0760*/  FADD R19, RZ, -R19 ;  /* 0x80000013ff137221 */ /* 0x000fe20000000000 */
[----:B------:R-:W-:Y:S01]  /*0770*/  @P3 FSEL R7, R17, RZ, P2 ;  /* 0x000000ff11073208 */ /* 0x000fe20001000000 */
[----:B------:R-:W-:Y:S01]  /*0780*/  IMAD.U32 R10, R10, 0x10000, RZ ;  /* 0x000100000a0a7824 */ /* 0x000fe200078e00ff */
[----:B------:R-:W-:Y:S01]  /*0790*/  @P3 FSEL R19, R15, RZ, P2 ;  /* 0x000000ff0f133208 */ /* 0x000fe20001000000 */
[----:B------:R-:W-:Y:S01]  /*07a0*/  FMUL R14, R21, R14 ;  /* 0x0000000e150e7220 */ /* 0x000fe20000400000 */
[----:B------:R-:W-:Y:S01]  /*07b0*/  FMUL R21, R0, R21 ;  /* 0x0000001500157220 */ /* 0x000fe20000400000 */
[----:B------:R-:W-:Y:S01]  /*07c0*/  IMAD.U32 R5, R22, 0x10000, RZ ;  /* 0x0001000016057824 */ /* 0x000fe200078e00ff */
[----:B------:R-:W-:Y:S01]  /*07d0*/  FMUL R0, R10, R7 ;  /* 0x000000070a007220 */ /* 0x000fe20000400000 */
[----:B------:R-:W-:Y:S01]  /*07e0*/  IMAD.U32 R2, R2, 0x10000, RZ ;  /* 0x0001000002027824 */ /* 0x000fe200078e00ff */
[----:B------:R-:W-:Y:S01]  /*07f0*/  FMUL R19, R19, R10 ;  /* 0x0000000a13137220 */ /* 0x000fe20000400000 */
[----:B------:R-:W-:-:S02]  /*0800*/  IMAD.U32 R3, R24, 0x10000, RZ ;  /* 0x0001000018037824 */ /* 0x000fc400078e00ff */
[----:B------:R-:W-:Y:S02]  /*0810*/  IMAD.U32 R6, R6, 0x10000, RZ ;  /* 0x0001000006067824 */ /* 0x000fe400078e00ff */
[----:B------:R-:W-:Y:S02]  /*0820*/  IMAD.U32 R8, R8, 0x10000, RZ ;  /* 0x0001000008087824 */ /* 0x000fe400078e00ff */
[----:B------:R-:W-:Y:S01]  /*0830*/  IMAD.U32 R4, R4, 0x10000, RZ ;  /* 0x0001000004047824 */ /* 0x000fe200078e00ff */
[----:B------:R-:W-:Y:S01]  /*0840*/  FFMA R7, R5, R2, R0 ;  /* 0x0000000205077223 */ /* 0x000fe20000000000 */
[----:B------:R-:W-:Y:S01]  /*0850*/  FFMA R6, R6, R3, R21 ;  /* 0x0000000306067223 */ /* 0x000fe20000000015 */
[----:B------:R-:W-:Y:S01]  /*0860*/  FFMA R5, R8, R5, R19 ;  /* 0x0000000508057223 */ /* 0x000fe20000000013 */
[----:B------:R-:W-:Y:S01]  /*0870*/  FFMA R4, R3, R4, R14 ;  /* 0x0000000403047223 */ /* 0x000fe2000000000e */
[----:B------:R-:W-:-:S03]  /*0880*/  IMAD.WIDE R2, R13, R12, c[0x0][0x178] ;  /* 0x00005e000d027625 */ /* 0x000fc600078e020c */
[----:B------:R-:W-:Y:S01]  /*0890*/  F2FP.BF16.F32.PACK_AB R5, R5, R6 ;  /* 0x000000060505723e */ /* 0x000fe200000010ff */
[----:B------:R-:W-:Y:S01]  /*08a0*/  IMAD.WIDE R12, R13, R12, c[0x0][0x180] ;  /* 0x000060000d0c7625 */ /* 0x000fe200078e020c */
[----:B------:R-:W-:-:S03]  /*08b0*/  F2FP.BF16.F32.PACK_AB R7, R7, R4 ;  /* 0x000000040707723e */ /* 0x000fc600000010ff */
[----:B------:R-:W-:Y:S04]  /*08c0*/  STG.E [R2.64], R5 ;  /* 0x0000000502007986 */ /* 0x000fe8000c101904 */
[----:B------:R-:W-:Y:S01]  /*08d0*/  STG.E [R12.64], R7 ;  /* 0x000000070c007986 */ /* 0x000fe2000c101904 */
[----:B------:R-:W-:Y:S05]  /*08e0*/  EXIT ;  /* 0x000000000000794d */ /* 0x000fea0003800000 */
.L_x_0:
[----:B------:R-:W-:-:S00]  /*08f0*/  BRA `(.L_x_0) ;  /* 0xfffffff000007947 */ /* 0x000fc0000383ffff */
[----:B------:R-:W-:-:S00]  /*0900*/  NOP ;  /* 0x0000000000007918 */ /* 0x000fc00000000000 */
[----:B------:R-:W-:-:S00]  /*0910*/  NOP ;  /* 0x0000000000007918 */ /* 0x000fc00000000000 */
[----:B------:R-:W-:-:S00]  /*0920*/  NOP ;  /* 0x0000000000007918 */ /* 0x000fc00000000000 */
[----:B------:R-:W-:-:S00]  /*0930*/  NOP ;  /* 0x0000000000007918 */ /* 0x000fc00000000000 */
[----:B------:R-:W-:-:S00]  /*0940*/  NOP ;  /* 0x0000000000007918 */ /* 0x000fc00000000000 */
[----:B------:R-:W-:-:S00]  /*0950*/  NOP ;  /* 0x0000000000007918 */ /* 0x000fc00000000000 */
[----:B------:R-:W-:-:S00]  /*0960*/  NOP ;  /* 0x0000000000007918 */ /* 0x000fc00000000000 */
[----:B------:R-:W-:-:S00]  /*0970*/  NOP ;  /* 0x0000000000007918 */ /* 0x000fc00000000000 */
.L_x_1:
